	.headerflags	@"EF_CUDA_TEXMODE_UNIFIED EF_CUDA_64BIT_ADDRESS EF_CUDA_ACCELERATORS EF_CUDA_SM90 EF_CUDA_VIRTUAL_SM(EF_CUDA_SM90)"
	.elftype	@"ET_EXEC"


//--------------------- .nv.info                  --------------------------
	.section	.nv.info,"",@"SHT_CUDA_INFO"
	.align	4


	//----- nvinfo : EIATTR_REGCOUNT
	.align		4
        /*0000*/ 	.byte	0x04, 0x2f
        /*0002*/ 	.short	(.L_1 - .L_0)
	.align		4
.L_0:
        /*0004*/ 	.word	index@(triton_poi_fused_convolution_leaky_relu_leaky_relu_backward_1)
        /*0008*/ 	.word	0x0000000c


	//----- nvinfo : EIATTR_MIN_STACK_SIZE
	.align		4
.L_1:
        /*000c*/ 	.byte	0x04, 0x12
        /*000e*/ 	.short	(.L_3 - .L_2)
	.align		4
.L_2:
        /*0010*/ 	.word	index@(triton_poi_fused_convolution_leaky_relu_leaky_relu_backward_1)
        /*0014*/ 	.word	0x00000000


	//----- nvinfo : EIATTR_FRAME_SIZE
	.align		4
.L_3:
        /*0018*/ 	.byte	0x04, 0x11
        /*001a*/ 	.short	(.L_5 - .L_4)
	.align		4
.L_4:
        /*001c*/ 	.word	index@(triton_poi_fused_convolution_leaky_relu_leaky_relu_backward_1)
        /*0020*/ 	.word	0x00000000


	//----- nvinfo : EIATTR_MIN_STACK_SIZE
	.align		4
.L_5:
        /*0024*/ 	.byte	0x04, 0x12
        /*0026*/ 	.short	(.L_7 - .L_6)
	.align		4
.L_6:
        /*0028*/ 	.word	index@(triton_poi_fused_convolution_leaky_relu_leaky_relu_backward_1)
        /*002c*/ 	.word	0x00000000
.L_7:


//--------------------- .nv.info.triton_poi_fused_convolution_leaky_relu_leaky_relu_backward_1 --------------------------
	.section	.nv.info.triton_poi_fused_convolution_leaky_relu_leaky_relu_backward_1,"",@"SHT_CUDA_INFO"
	.sectionflags	@""
	.align	4


	//----- nvinfo : EIATTR_CUDA_API_VERSION
	.align		4
        /*0000*/ 	.byte	0x04, 0x37
        /*0002*/ 	.short	(.L_9 - .L_8)
.L_8:
        /*0004*/ 	.word	0x0000007c


	//----- nvinfo : EIATTR_KPARAM_INFO
	.align		4
.L_9:
        /*0008*/ 	.byte	0x04, 0x17
        /*000a*/ 	.short	(.L_11 - .L_10)
.L_10:
        /*000c*/ 	.word	0x00000000
        /*0010*/ 	.short	0x0003
        /*0012*/ 	.short	0x0018
        /*0014*/ 	.byte	0x00, 0xf0, 0x11, 0x00


	//----- nvinfo : EIATTR_KPARAM_INFO
	.align		4
.L_11:
        /*0018*/ 	.byte	0x04, 0x17
        /*001a*/ 	.short	(.L_13 - .L_12)
.L_12:
        /*001c*/ 	.word	0x00000000
        /*0020*/ 	.short	0x0002
        /*0022*/ 	.short	0x0010
        /*0024*/ 	.byte	0x00, 0xf4, 0x21, 0x00


	//----- nvinfo : EIATTR_KPARAM_INFO
	.align		4
.L_13:
        /*0028*/ 	.byte	0x04, 0x17
        /*002a*/ 	.short	(.L_15 - .L_14)
.L_14:
        /*002c*/ 	.word	0x00000000
        /*0030*/ 	.short	0x0001
        /*0032*/ 	.short	0x0008
        /*0034*/ 	.byte	0x00, 0xf4, 0x21, 0x00


	//----- nvinfo : EIATTR_KPARAM_INFO
	.align		4
.L_15:
        /*0038*/ 	.byte	0x04, 0x17
        /*003a*/ 	.short	(.L_17 - .L_16)
.L_16:
        /*003c*/ 	.word	0x00000000
        /*0040*/ 	.short	0x0000
        /*0042*/ 	.short	0x0000
        /*0044*/ 	.byte	0x00, 0xf4, 0x21, 0x00


	//----- nvinfo : EIATTR_SPARSE_MMA_MASK
	.align		4
.L_17:
        /*0048*/ 	.byte	0x03, 0x50
        /*004a*/ 	.short	0x0000


	//----- nvinfo : EIATTR_MAXREG_COUNT
	.align		4
        /*004c*/ 	.byte	0x03, 0x1b
        /*004e*/ 	.short	0x00ff


	//----- nvinfo : EIATTR_EXIT_INSTR_OFFSETS
	.align		4
        /*0050*/ 	.byte	0x04, 0x1c
        /*0052*/ 	.short	(.L_19 - .L_18)


	//   ....[0]....
.L_18:
        /*0054*/ 	.word	0x000001e0


	//   ....[1]....
        /*0058*/ 	.word	0x00000200


	//----- nvinfo : EIATTR_REQNTID
	.align		4
.L_19:
        /*005c*/ 	.byte	0x04, 0x10
        /*005e*/ 	.short	(.L_21 - .L_20)
.L_20:
        /*0060*/ 	.word	0x00000080
        /*0064*/ 	.word	0x00000001
        /*0068*/ 	.word	0x00000001


	//----- nvinfo : EIATTR_CBANK_PARAM_SIZE
	.align		4
.L_21:
        /*006c*/ 	.byte	0x03, 0x19
        /*006e*/ 	.short	0x001c


	//----- nvinfo : EIATTR_PARAM_CBANK
	.align		4
        /*0070*/ 	.byte	0x04, 0x0a
        /*0072*/ 	.short	(.L_23 - .L_22)
	.align		4
.L_22:
        /*0074*/ 	.word	index@(.nv.constant0.triton_poi_fused_convolution_leaky_relu_leaky_relu_backward_1)
        /*0078*/ 	.short	0x0210
        /*007a*/ 	.short	0x001c


	//----- nvinfo : EIATTR_SW_WAR
	.align		4
.L_23:
        /*007c*/ 	.byte	0x04, 0x36
        /*007e*/ 	.short	(.L_25 - .L_24)
.L_24:
        /*0080*/ 	.word	0x00000008
.L_25:


//--------------------- .nv.callgraph             --------------------------
	.section	.nv.callgraph,"",@"SHT_CUDA_CALLGRAPH"
	.align	4
	.sectionentsize	8
	.align		4
        /*0000*/ 	.word	0x00000000
	.align		4
        /*0004*/ 	.word	0xffffffff
	.align		4
        /*0008*/ 	.word	0x00000000
	.align		4
        /*000c*/ 	.word	0xfffffffe
	.align		4
        /*0010*/ 	.word	0x00000000
	.align		4
        /*0014*/ 	.word	0xfffffffd
	.align		4
        /*0018*/ 	.word	0x00000000
	.align		4
        /*001c*/ 	.word	0xfffffffc


//--------------------- .text.triton_poi_fused_convolution_leaky_relu_leaky_relu_backward_1 --------------------------
	.section	.text.triton_poi_fused_convolution_leaky_relu_leaky_relu_backward_1,"ax",@progbits
	.align	128
        .global         triton_poi_fused_convolution_leaky_relu_leaky_relu_backward_1
        .type           triton_poi_fused_convolution_leaky_relu_leaky_relu_backward_1,@function
        .size           triton_poi_fused_convolution_leaky_relu_leaky_relu_backward_1,(.L_x_1 - triton_poi_fused_convolution_leaky_relu_leaky_relu_backward_1)
        .other          triton_poi_fused_convolution_leaky_relu_leaky_relu_backward_1,@"STO_CUDA_ENTRY STV_DEFAULT"
triton_poi_fused_convolution_leaky_relu_leaky_relu_backward_1:
.text.triton_poi_fused_convolution_leaky_relu_leaky_relu_backward_1:
[----:B------:R-:W0:Y:S02]  /*0000*/  LDC R1, c[0x0][0x28] ;  /* 0x00000a00ff017b82 */ /* 0x000e240000000800 */
[----:B------:R-:W1:Y:S01]  /*0010*/  S2R R0, SR_TID.X ;  /* 0x0000000000007919 */ /* 0x000e620000002100 */
[----:B------:R-:W2:Y:S01]  /*0020*/  LDC.64 R4, c[0x0][0x218] ;  /* 0x00008600ff047b82 */ /* 0x000ea20000000a00 */
[----:B------:R-:W-:Y:S01]  /*0030*/  ULDC.64 UR4, c[0x0][0x208] ;  /* 0x0000820000047ab9 */ /* 0x000fe20000000a00 */
[----:B------:R-:W-:Y:S01]  /*0040*/  ULDC.64 UR6, c[0x0][0x220] ;  /* 0x0000880000067ab9 */ /* 0x000fe20000000a00 */
[----:B------:R-:W3:Y:S01]  /*0050*/  S2R R7, SR_CTAID.X ;  /* 0x0000000000077919 */ /* 0x000ee20000002500 */
[----:B-1----:R-:W-:Y:S02]  /*0060*/  LOP3.LUT R0, R0, 0x7f, RZ, 0xc0, !PT ;  /* 0x0000007f00007812 */ /* 0x002fe400078ec0ff */
[----:B---3--:R-:W-:-:S03]  /*0070*/  SHF.R.S32.HI R2, RZ, 0x18, R7 ;  /* 0x00000018ff027819 */ /* 0x008fc60000011407 */
[----:B------:R-:W-:Y:S01]  /*0080*/  IMAD R7, R7, 0x80, R0 ;  /* 0x0000008007077824 */ /* 0x000fe200078e0200 */
[----:B------:R-:W-:Y:S02]  /*0090*/  SGXT R0, R2, 0x1 ;  /* 0x000000010200781a */ /* 0x000fe40000000200 */
[----:B------:R-:W1:Y:S02]  /*00a0*/  LDC.64 R2, c[0x0][0x210] ;  /* 0x00008400ff027b82 */ /* 0x000e640000000a00 */
[----:B------:R-:W-:Y:S02]  /*00b0*/  ISETP.GE.AND P0, PT, R7, 0x400, PT ;  /* 0x000004000700780c */ /* 0x000fe40003f06270 */
[----:B------:R-:W-:-:S04]  /*00c0*/  LEA.HI R0, R0, R7, RZ, 0x4 ;  /* 0x0000000700007211 */ /* 0x000fc800078f20ff */
[----:B------:R-:W-:-:S04]  /*00d0*/  SHF.R.S32.HI R0, RZ, 0x4, R0 ;  /* 0x00000004ff007819 */ /* 0x000fc80000011400 */
[----:B------:R-:W-:-:S04]  /*00e0*/  LEA.HI R6, R0, R0, RZ, 0x4 ;  /* 0x0000000000067211 */ /* 0x000fc800078f20ff */
[----:B------:R-:W-:-:S05]  /*00f0*/  LOP3.LUT R9, R6, 0xfffffff0, RZ, 0xc0, !PT ;  /* 0xfffffff006097812 */ /* 0x000fca00078ec0ff */
[----:B------:R-:W-:Y:S02]  /*0100*/  IMAD.IADD R9, R0, 0x1, -R9 ;  /* 0x0000000100097824 */ /* 0x000fe400078e0a09 */
[----:B------:R-:W-:Y:S02]  /*0110*/  IMAD.MOV.U32 R0, RZ, RZ, RZ ;  /* 0x000000ffff007224 */ /* 0x000fe400078e00ff */
[----:B--2---:R-:W-:-:S04]  /*0120*/  IMAD.WIDE R4, R9, 0x4, R4 ;  /* 0x0000000409047825 */ /* 0x004fc800078e0204 */
[----:B------:R-:W-:Y:S02]  /*0130*/  IMAD.MOV.U32 R9, RZ, RZ, RZ ;  /* 0x000000ffff097224 */ /* 0x000fe400078e00ff */
[----:B-1----:R-:W-:-:S04]  /*0140*/  IMAD.WIDE R2, R7, 0x4, R2 ;  /* 0x0000000407027825 */ /* 0x002fc800078e0202 */
[----:B------:R-:W2:Y:S04]  /*0150*/  @!P0 LDG.E.EL R9, desc[UR4][R4.64] ;  /* 0x0000000404098981 */ /* 0x000ea8000c2e1900 */
[----:B------:R-:W2:Y:S01]  /*0160*/  @!P0 LDG.E R0, desc[UR4][R2.64] ;  /* 0x0000000402008981 */ /* 0x000ea2000c1e1900 */
[----:B------:R-:W-:-:S04]  /*0170*/  IADD3 R6, P2, R7, UR6, RZ ;  /* 0x0000000607067c10 */ /* 0x000fc8000ff5e0ff */
[----:B------:R-:W-:Y:S02]  /*0180*/  LEA.HI.X.SX32 R7, R7, UR7, 0x1, P2 ;  /* 0x0000000707077c11 */ /* 0x000fe400090f0eff */
[----:B--2---:R-:W-:Y:S01]  /*0190*/  FSETP.GT.AND P1, PT, R0, -R9, PT ;  /* 0x800000090000720b */ /* 0x004fe20003f24000 */
[----:B------:R-:W-:-:S12]  /*01a0*/  FADD R0, R9, R0 ;  /* 0x0000000009007221 */ /* 0x000fd80000000000 */
[----:B------:R-:W-:-:S05]  /*01b0*/  @!P1 FMUL R0, R0, 0.20000000298023223877 ;  /* 0x3e4ccccd00009820 */ /* 0x000fca0000400000 */
[----:B------:R-:W-:-:S04]  /*01c0*/  FSETP.GT.AND P1, PT, R0, RZ, PT ;  /* 0x000000ff0000720b */ /* 0x000fc80003f24000 */
[----:B------:R-:W-:Y:S01]  /*01d0*/  SEL R9, RZ, 0x1, !P1 ;  /* 0x00000001ff097807 */ /* 0x000fe20004800000 */
[----:B------:R-:W-:Y:S08]  /*01e0*/  @P0 EXIT ;  /* 0x000000000000094d */ /* 0x000ff00003800000 */
[----:B------:R-:W-:Y:S01]  /*01f0*/  STG.E.U8 desc[UR4][R6.64], R9 ;  /* 0x0000000906007986 */ /* 0x000fe2000c101104 */
[----:B------:R-:W-:Y:S05]  /*0200*/  EXIT ;  /* 0x000000000000794d */ /* 0x000fea0003800000 */
.L_x_0:
[----:B------:R-:W-:-:S00]  /*0210*/  BRA `(.L_x_0) ;  /* 0xfffffffc00fc7947 */ /* 0x000fc0000383ffff */
[----:B------:R-:W-:-:S00]  /*0220*/  NOP ;  /* 0x0000000000007918 */ /* 0x000fc00000000000 */
        /* <DEDUP_REMOVED lines=13> */
.L_x_1:


//--------------------- .nv.constant0.triton_poi_fused_convolution_leaky_relu_leaky_relu_backward_1 --------------------------
	.section	.nv.constant0.triton_poi_fused_convolution_leaky_relu_leaky_relu_backward_1,"a",@progbits
	.sectionflags	@""
	.align	4
.nv.constant0.triton_poi_fused_convolution_leaky_relu_leaky_relu_backward_1:
	.zero		556
